//
// Generated by NVIDIA NVVM Compiler
//
// Compiler Build ID: CL-36424714
// Cuda compilation tools, release 13.0, V13.0.88
// Based on NVVM 20.0.0
//

.version 9.0
.target sm_100
.address_size 64

	// .globl	_Z14MultiplicationPfS_S_iii

.visible .entry _Z14MultiplicationPfS_S_iii(
	.param .u64 .ptr .align 1 _Z14MultiplicationPfS_S_iii_param_0,
	.param .u64 .ptr .align 1 _Z14MultiplicationPfS_S_iii_param_1,
	.param .u64 .ptr .align 1 _Z14MultiplicationPfS_S_iii_param_2,
	.param .u32 _Z14MultiplicationPfS_S_iii_param_3,
	.param .u32 _Z14MultiplicationPfS_S_iii_param_4,
	.param .u32 _Z14MultiplicationPfS_S_iii_param_5
)
{
	.reg .pred 	%p<13>;
	.reg .b32 	%r<41>;
	.reg .b32 	%f<68>;
	.reg .b64 	%rd<53>;

	ld.param.u64 	%rd7, [_Z14MultiplicationPfS_S_iii_param_0];
	ld.param.u64 	%rd8, [_Z14MultiplicationPfS_S_iii_param_1];
	ld.param.u64 	%rd6, [_Z14MultiplicationPfS_S_iii_param_2];
	ld.param.u32 	%r20, [_Z14MultiplicationPfS_S_iii_param_3];
	ld.param.u32 	%r18, [_Z14MultiplicationPfS_S_iii_param_4];
	ld.param.u32 	%r19, [_Z14MultiplicationPfS_S_iii_param_5];
	cvta.to.global.u64 	%rd1, %rd8;
	cvta.to.global.u64 	%rd2, %rd7;
	mov.u32 	%r21, %ctaid.y;
	mov.u32 	%r22, %ntid.y;
	mov.u32 	%r23, %tid.y;
	mad.lo.s32 	%r1, %r21, %r22, %r23;
	mov.u32 	%r24, %ctaid.x;
	mov.u32 	%r25, %ntid.x;
	mov.u32 	%r26, %tid.x;
	mad.lo.s32 	%r2, %r24, %r25, %r26;
	setp.ge.s32 	%p1, %r1, %r20;
	setp.ge.s32 	%p2, %r2, %r19;
	or.pred  	%p3, %p1, %p2;
	@%p3 bra 	$L__BB0_14;
	setp.lt.s32 	%p4, %r18, 1;
	mov.f32 	%f67, 0f00000000;
	@%p4 bra 	$L__BB0_13;
	mul.lo.s32 	%r3, %r18, %r1;
	and.b32  	%r4, %r18, 7;
	setp.lt.u32 	%p5, %r18, 8;
	mov.f32 	%f67, 0f00000000;
	mov.b32 	%r39, 0;
	@%p5 bra 	$L__BB0_5;
	and.b32  	%r39, %r18, 2147483640;
	neg.s32 	%r37, %r39;
	shl.b32 	%r7, %r19, 3;
	mul.wide.u32 	%rd9, %r3, 4;
	add.s64 	%rd10, %rd9, %rd2;
	add.s64 	%rd52, %rd10, 16;
	mov.f32 	%f67, 0f00000000;
	mul.wide.s32 	%rd13, %r19, 4;
	mov.u32 	%r36, %r2;
$L__BB0_4:
	.pragma "nounroll";
	ld.global.f32 	%f17, [%rd52+-16];
	mul.wide.s32 	%rd11, %r36, 4;
	add.s64 	%rd12, %rd1, %rd11;
	ld.global.f32 	%f18, [%rd12];
	fma.rn.f32 	%f19, %f17, %f18, %f67;
	ld.global.f32 	%f20, [%rd52+-12];
	add.s64 	%rd14, %rd12, %rd13;
	ld.global.f32 	%f21, [%rd14];
	fma.rn.f32 	%f22, %f20, %f21, %f19;
	ld.global.f32 	%f23, [%rd52+-8];
	add.s64 	%rd15, %rd14, %rd13;
	ld.global.f32 	%f24, [%rd15];
	fma.rn.f32 	%f25, %f23, %f24, %f22;
	ld.global.f32 	%f26, [%rd52+-4];
	add.s64 	%rd16, %rd15, %rd13;
	ld.global.f32 	%f27, [%rd16];
	fma.rn.f32 	%f28, %f26, %f27, %f25;
	ld.global.f32 	%f29, [%rd52];
	add.s64 	%rd17, %rd16, %rd13;
	ld.global.f32 	%f30, [%rd17];
	fma.rn.f32 	%f31, %f29, %f30, %f28;
	ld.global.f32 	%f32, [%rd52+4];
	add.s64 	%rd18, %rd17, %rd13;
	ld.global.f32 	%f33, [%rd18];
	fma.rn.f32 	%f34, %f32, %f33, %f31;
	ld.global.f32 	%f35, [%rd52+8];
	add.s64 	%rd19, %rd18, %rd13;
	ld.global.f32 	%f36, [%rd19];
	fma.rn.f32 	%f37, %f35, %f36, %f34;
	ld.global.f32 	%f38, [%rd52+12];
	add.s64 	%rd20, %rd19, %rd13;
	ld.global.f32 	%f39, [%rd20];
	fma.rn.f32 	%f67, %f38, %f39, %f37;
	add.s32 	%r37, %r37, 8;
	add.s32 	%r36, %r36, %r7;
	add.s64 	%rd52, %rd52, 32;
	setp.ne.s32 	%p6, %r37, 0;
	@%p6 bra 	$L__BB0_4;
$L__BB0_5:
	setp.eq.s32 	%p7, %r4, 0;
	@%p7 bra 	$L__BB0_13;
	and.b32  	%r13, %r18, 3;
	setp.lt.u32 	%p8, %r4, 4;
	@%p8 bra 	$L__BB0_8;
	add.s32 	%r28, %r39, %r3;
	mul.wide.u32 	%rd21, %r28, 4;
	add.s64 	%rd22, %rd2, %rd21;
	ld.global.f32 	%f41, [%rd22];
	mad.lo.s32 	%r29, %r39, %r19, %r2;
	mul.wide.s32 	%rd23, %r29, 4;
	add.s64 	%rd24, %rd1, %rd23;
	ld.global.f32 	%f42, [%rd24];
	fma.rn.f32 	%f43, %f41, %f42, %f67;
	cvt.u64.u32 	%rd25, %r3;
	cvt.u64.u32 	%rd26, %r39;
	add.s64 	%rd27, %rd26, %rd25;
	shl.b64 	%rd28, %rd27, 2;
	add.s64 	%rd29, %rd2, %rd28;
	ld.global.f32 	%f44, [%rd29+4];
	mul.wide.s32 	%rd30, %r19, 4;
	add.s64 	%rd31, %rd24, %rd30;
	ld.global.f32 	%f45, [%rd31];
	fma.rn.f32 	%f46, %f44, %f45, %f43;
	ld.global.f32 	%f47, [%rd29+8];
	add.s64 	%rd32, %rd31, %rd30;
	ld.global.f32 	%f48, [%rd32];
	fma.rn.f32 	%f49, %f47, %f48, %f46;
	ld.global.f32 	%f50, [%rd29+12];
	add.s64 	%rd33, %rd32, %rd30;
	ld.global.f32 	%f51, [%rd33];
	fma.rn.f32 	%f67, %f50, %f51, %f49;
	add.s32 	%r39, %r39, 4;
$L__BB0_8:
	setp.eq.s32 	%p9, %r13, 0;
	@%p9 bra 	$L__BB0_13;
	setp.eq.s32 	%p10, %r13, 1;
	@%p10 bra 	$L__BB0_11;
	add.s32 	%r30, %r39, %r3;
	mul.wide.u32 	%rd34, %r30, 4;
	add.s64 	%rd35, %rd2, %rd34;
	ld.global.f32 	%f53, [%rd35];
	mad.lo.s32 	%r31, %r39, %r19, %r2;
	mul.wide.s32 	%rd36, %r31, 4;
	add.s64 	%rd37, %rd1, %rd36;
	ld.global.f32 	%f54, [%rd37];
	fma.rn.f32 	%f55, %f53, %f54, %f67;
	cvt.u64.u32 	%rd38, %r3;
	cvt.u64.u32 	%rd39, %r39;
	add.s64 	%rd40, %rd39, %rd38;
	shl.b64 	%rd41, %rd40, 2;
	add.s64 	%rd42, %rd2, %rd41;
	ld.global.f32 	%f56, [%rd42+4];
	mul.wide.s32 	%rd43, %r19, 4;
	add.s64 	%rd44, %rd37, %rd43;
	ld.global.f32 	%f57, [%rd44];
	fma.rn.f32 	%f67, %f56, %f57, %f55;
	add.s32 	%r39, %r39, 2;
$L__BB0_11:
	and.b32  	%r32, %r18, 1;
	setp.eq.b32 	%p11, %r32, 1;
	not.pred 	%p12, %p11;
	@%p12 bra 	$L__BB0_13;
	add.s32 	%r33, %r39, %r3;
	mul.wide.u32 	%rd45, %r33, 4;
	add.s64 	%rd46, %rd2, %rd45;
	ld.global.f32 	%f58, [%rd46];
	mad.lo.s32 	%r34, %r39, %r19, %r2;
	mul.wide.s32 	%rd47, %r34, 4;
	add.s64 	%rd48, %rd1, %rd47;
	ld.global.f32 	%f59, [%rd48];
	fma.rn.f32 	%f67, %f58, %f59, %f67;
$L__BB0_13:
	mad.lo.s32 	%r35, %r19, %r1, %r2;
	cvta.to.global.u64 	%rd49, %rd6;
	mul.wide.s32 	%rd50, %r35, 4;
	add.s64 	%rd51, %rd49, %rd50;
	st.global.f32 	[%rd51], %f67;
$L__BB0_14:
	ret;

}


// ===== COMPILED SASS (sm_100) =====

	.target	sm_100

	.elftype	@"ET_EXEC"


//--------------------- .note.nv.tkinfo           --------------------------
	.section	.note.nv.tkinfo,"",@"SHT_NOTE"
	.sectionflags	@"SHF_NOTE_NV_TKINFO"
	.tkinfo
        /*0018*/ 	.word	0x00000002
        /*0030*/ 	.string	""
        /*0030*/ 	.string	"ptxas"
        /*0030*/ 	.string	"Cuda compilation tools, release 13.0, V13.0.88"
        /*0030*/ 	.string	"Build cuda_13.0.r13.0/compiler.36424714_0"
        /*0030*/ 	.string	"-arch sm_100 -m 64 "



//--------------------- .note.nv.cuinfo           --------------------------
	.section	.note.nv.cuinfo,"",@"SHT_NOTE"
	.sectionflags	@"SHF_NOTE_NV_CUINFO"
        /*0018*/ 	.short	0x0002
        /*001a*/ 	.short	0x0064
        /*001c*/ 	.short	0x0082
	.zero		2


//--------------------- .nv.info                  --------------------------
	.section	.nv.info,"",@"SHT_CUDA_INFO"
	.align	4


	//----- nvinfo : EIATTR_REGCOUNT
	.align		4
        /*0000*/ 	.byte	0x04, 0x2f
        /*0002*/ 	.short	(.L_1 - .L_0)
	.align		4
.L_0:
        /*0004*/ 	.word	index@(_Z14MultiplicationPfS_S_iii)
        /*0008*/ 	.word	0x00000020


	//----- nvinfo : EIATTR_FRAME_SIZE
	.align		4
.L_1:
        /*000c*/ 	.byte	0x04, 0x11
        /*000e*/ 	.short	(.L_3 - .L_2)
	.align		4
.L_2:
        /*0010*/ 	.word	index@(_Z14MultiplicationPfS_S_iii)
        /*0014*/ 	.word	0x00000000


	//----- nvinfo : EIATTR_MIN_STACK_SIZE
	.align		4
.L_3:
        /*0018*/ 	.byte	0x04, 0x12
        /*001a*/ 	.short	(.L_5 - .L_4)
	.align		4
.L_4:
        /*001c*/ 	.word	index@(_Z14MultiplicationPfS_S_iii)
        /*0020*/ 	.word	0x00000000
.L_5:


//--------------------- .nv.compat                --------------------------
	.section	.nv.compat,"",@"SHT_CUDA_COMPAT_INFO"
	.align	4
        /*0000*/ 	.byte	0x02, 0x09, 0x00, 0x00, 0x02, 0x02, 0x01, 0x00, 0x02, 0x05, 0x05, 0x00, 0x03, 0x07, 0x01, 0x01
        /*0010*/ 	.byte	0x02, 0x03, 0x00, 0x00, 0x02, 0x06, 0x01, 0x00, 0x04, 0x0b, 0x08, 0x00, 0x09, 0x00, 0x00, 0x00
        /*0020*/ 	.byte	0x00, 0x00, 0x00, 0x00


//--------------------- .nv.info._Z14MultiplicationPfS_S_iii --------------------------
	.section	.nv.info._Z14MultiplicationPfS_S_iii,"",@"SHT_CUDA_INFO"
	.sectionflags	@""
	.align	4


	//----- nvinfo : EIATTR_CUDA_API_VERSION
	.align		4
        /*0000*/ 	.byte	0x04, 0x37
        /*0002*/ 	.short	(.L_7 - .L_6)
.L_6:
        /*0004*/ 	.word	0x00000082


	//----- nvinfo : EIATTR_KPARAM_INFO
	.align		4
.L_7:
        /*0008*/ 	.byte	0x04, 0x17
        /*000a*/ 	.short	(.L_9 - .L_8)
.L_8:
        /*000c*/ 	.word	0x00000000
        /*0010*/ 	.short	0x0005
        /*0012*/ 	.short	0x0020
        /*0014*/ 	.byte	0x00, 0xf0, 0x11, 0x00


	//----- nvinfo : EIATTR_KPARAM_INFO
	.align		4
.L_9:
        /*0018*/ 	.byte	0x04, 0x17
        /*001a*/ 	.short	(.L_11 - .L_10)
.L_10:
        /*001c*/ 	.word	0x00000000
        /*0020*/ 	.short	0x0004
        /*0022*/ 	.short	0x001c
        /*0024*/ 	.byte	0x00, 0xf0, 0x11, 0x00


	//----- nvinfo : EIATTR_KPARAM_INFO
	.align		4
.L_11:
        /*0028*/ 	.byte	0x04, 0x17
        /*002a*/ 	.short	(.L_13 - .L_12)
.L_12:
        /*002c*/ 	.word	0x00000000
        /*0030*/ 	.short	0x0003
        /*0032*/ 	.short	0x0018
        /*0034*/ 	.byte	0x00, 0xf0, 0x11, 0x00


	//----- nvinfo : EIATTR_KPARAM_INFO
	.align		4
.L_13:
        /*0038*/ 	.byte	0x04, 0x17
        /*003a*/ 	.short	(.L_15 - .L_14)
.L_14:
        /*003c*/ 	.word	0x00000000
        /*0040*/ 	.short	0x0002
        /*0042*/ 	.short	0x0010
        /*0044*/ 	.byte	0x00, 0xf5, 0x21, 0x00


	//----- nvinfo : EIATTR_KPARAM_INFO
	.align		4
.L_15:
        /*0048*/ 	.byte	0x04, 0x17
        /*004a*/ 	.short	(.L_17 - .L_16)
.L_16:
        /*004c*/ 	.word	0x00000000
        /*0050*/ 	.short	0x0001
        /*0052*/ 	.short	0x0008
        /*0054*/ 	.byte	0x00, 0xf5, 0x21, 0x00


	//----- nvinfo : EIATTR_KPARAM_INFO
	.align		4
.L_17:
        /*0058*/ 	.byte	0x04, 0x17
        /*005a*/ 	.short	(.L_19 - .L_18)
.L_18:
        /*005c*/ 	.word	0x00000000
        /*0060*/ 	.short	0x0000
        /*0062*/ 	.short	0x0000
        /*0064*/ 	.byte	0x00, 0xf5, 0x21, 0x00


	//----- nvinfo : EIATTR_SPARSE_MMA_MASK
	.align		4
.L_19:
        /*0068*/ 	.byte	0x03, 0x50
        /*006a*/ 	.short	0x0000


	//----- nvinfo : EIATTR_MAXREG_COUNT
	.align		4
        /*006c*/ 	.byte	0x03, 0x1b
        /*006e*/ 	.short	0x00ff


	//----- nvinfo : EIATTR_MERCURY_ISA_VERSION
	.align		4
        /*0070*/ 	.byte	0x03, 0x5f
        /*0072*/ 	.short	0x0101


	//----- nvinfo : EIATTR_VRC_CTA_INIT_COUNT
	.align		4
        /*0074*/ 	.byte	0x02, 0x4a
	.zero		1
	.zero		1


	//----- nvinfo : EIATTR_EXIT_INSTR_OFFSETS
	.align		4
        /*0078*/ 	.byte	0x04, 0x1c
        /*007a*/ 	.short	(.L_21 - .L_20)


	//   ....[0]....
.L_20:
        /*007c*/ 	.word	0x000000d0


	//   ....[1]....
        /*0080*/ 	.word	0x000008f0


	//----- nvinfo : EIATTR_CBANK_PARAM_SIZE
	.align		4
.L_21:
        /*0084*/ 	.byte	0x03, 0x19
        /*0086*/ 	.short	0x0024


	//----- nvinfo : EIATTR_PARAM_CBANK
	.align		4
        /*0088*/ 	.byte	0x04, 0x0a
        /*008a*/ 	.short	(.L_23 - .L_22)
	.align		4
.L_22:
        /*008c*/ 	.word	index@(.nv.constant0._Z14MultiplicationPfS_S_iii)
        /*0090*/ 	.short	0x0380
        /*0092*/ 	.short	0x0024


	//----- nvinfo : EIATTR_SW_WAR
	.align		4
.L_23:
        /*0094*/ 	.byte	0x04, 0x36
        /*0096*/ 	.short	(.L_25 - .L_24)
.L_24:
        /*0098*/ 	.word	0x00000008
.L_25:


//--------------------- .nv.callgraph             --------------------------
	.section	.nv.callgraph,"",@"SHT_CUDA_CALLGRAPH"
	.align	4
	.sectionentsize	8
	.align		4
        /*0000*/ 	.word	0x00000000
	.align		4
        /*0004*/ 	.word	0xffffffff
	.align		4
        /*0008*/ 	.word	0x00000000
	.align		4
        /*000c*/ 	.word	0xfffffffe
	.align		4
        /*0010*/ 	.word	0x00000000
	.align		4
        /*0014*/ 	.word	0xfffffffd
	.align		4
        /*0018*/ 	.word	0x00000000
	.align		4
        /*001c*/ 	.word	0xfffffffc


//--------------------- .text._Z14MultiplicationPfS_S_iii --------------------------
	.section	.text._Z14MultiplicationPfS_S_iii,"ax",@progbits
	.align	128
        .global         _Z14MultiplicationPfS_S_iii
        .type           _Z14MultiplicationPfS_S_iii,@function
        .size           _Z14MultiplicationPfS_S_iii,(.L_x_5 - _Z14MultiplicationPfS_S_iii)
        .other          _Z14MultiplicationPfS_S_iii,@"STO_CUDA_ENTRY STV_DEFAULT"
_Z14MultiplicationPfS_S_iii:
.text._Z14MultiplicationPfS_S_iii:
[----:B------:R-:W-:Y:S01]  /*0000*/  LDC R1, c[0x0][0x37c] ;  /* 0x0000df00ff017b82 */ /* 0x000fe20000000800 */
[----:B------:R-:W0:Y:S07]  /*0010*/  S2R R5, SR_TID.X ;  /* 0x0000000000057919 */ /* 0x000e2e0000002100 */
[----:B------:R-:W1:Y:S01]  /*0020*/  LDC R16, c[0x0][0x364] ;  /* 0x0000d900ff107b82 */ /* 0x000e620000000800 */
[----:B------:R-:W2:Y:S01]  /*0030*/  LDCU UR6, c[0x0][0x398] ;  /* 0x00007300ff0677ac */ /* 0x000ea20008000800 */
[----:B------:R-:W1:Y:S06]  /*0040*/  S2R R3, SR_TID.Y ;  /* 0x0000000000037919 */ /* 0x000e6c0000002200 */
[----:B------:R-:W0:Y:S08]  /*0050*/  S2UR UR5, SR_CTAID.X ;  /* 0x00000000000579c3 */ /* 0x000e300000002500 */
[----:B------:R-:W0:Y:S08]  /*0060*/  LDC R0, c[0x0][0x360] ;  /* 0x0000d800ff007b82 */ /* 0x000e300000000800 */
[----:B------:R-:W1:Y:S08]  /*0070*/  S2UR UR4, SR_CTAID.Y ;  /* 0x00000000000479c3 */ /* 0x000e700000002600 */
[----:B------:R-:W3:Y:S01]  /*0080*/  LDC R17, c[0x0][0x3a0] ;  /* 0x0000e800ff117b82 */ /* 0x000ee20000000800 */
[----:B0-----:R-:W-:-:S02]  /*0090*/  IMAD R0, R0, UR5, R5 ;  /* 0x0000000500007c24 */ /* 0x001fc4000f8e0205 */
[----:B-1----:R-:W-:-:S03]  /*00a0*/  IMAD R16, R16, UR4, R3 ;  /* 0x0000000410107c24 */ /* 0x002fc6000f8e0203 */
[----:B---3--:R-:W-:-:S04]  /*00b0*/  ISETP.GE.AND P0, PT, R0, R17, PT ;  /* 0x000000110000720c */ /* 0x008fc80003f06270 */
[----:B--2---:R-:W-:-:S13]  /*00c0*/  ISETP.GE.OR P0, PT, R16, UR6, P0 ;  /* 0x0000000610007c0c */ /* 0x004fda0008706670 */
[----:B------:R-:W-:Y:S05]  /*00d0*/  @P0 EXIT ;  /* 0x000000000000094d */ /* 0x000fea0003800000 */
[----:B------:R-:W0:Y:S01]  /*00e0*/  LDC R19, c[0x0][0x39c] ;  /* 0x0000e700ff137b82 */ /* 0x000e220000000800 */
[----:B------:R-:W1:Y:S01]  /*00f0*/  LDCU.64 UR4, c[0x0][0x358] ;  /* 0x00006b00ff0477ac */ /* 0x000e620008000a00 */
[----:B------:R-:W-:Y:S01]  /*0100*/  HFMA2 R24, -RZ, RZ, 0, 0 ;  /* 0x00000000ff187431 */ /* 0x000fe200000001ff */
[----:B0-----:R-:W-:-:S13]  /*0110*/  ISETP.GE.AND P0, PT, R19, 0x1, PT ;  /* 0x000000011300780c */ /* 0x001fda0003f06270 */
[----:B-1----:R-:W-:Y:S05]  /*0120*/  @!P0 BRA `(.L_x_0) ;  /* 0x0000000400e08947 */ /* 0x002fea0003800000 */
[C---:B------:R-:W-:Y:S01]  /*0130*/  ISETP.GE.U32.AND P1, PT, R19.reuse, 0x8, PT ;  /* 0x000000081300780c */ /* 0x040fe20003f26070 */
[----:B------:R-:W-:Y:S01]  /*0140*/  IMAD R20, R16, R19, RZ ;  /* 0x0000001310147224 */ /* 0x000fe200078e02ff */
[----:B------:R-:W-:Y:S02]  /*0150*/  LOP3.LUT R27, R19, 0x7, RZ, 0xc0, !PT ;  /* 0x00000007131b7812 */ /* 0x000fe400078ec0ff */
[----:B------:R-:W-:Y:S02]  /*0160*/  MOV R24, RZ ;  /* 0x000000ff00187202 */ /* 0x000fe40000000f00 */
[----:B------:R-:W-:Y:S02]  /*0170*/  ISETP.NE.AND P0, PT, R27, RZ, PT ;  /* 0x000000ff1b00720c */ /* 0x000fe40003f05270 */
[----:B------:R-:W-:-:S05]  /*0180*/  MOV R21, RZ ;  /* 0x000000ff00157202 */ /* 0x000fca0000000f00 */
[----:B------:R-:W-:Y:S06]  /*0190*/  @!P1 BRA `(.L_x_1) ;  /* 0x0000000000c49947 */ /* 0x000fec0003800000 */
[----:B------:R-:W0:Y:S01]  /*01a0*/  LDC.64 R2, c[0x0][0x380] ;  /* 0x0000e000ff027b82 */ /* 0x000e220000000a00 */
[----:B------:R-:W-:Y:S02]  /*01b0*/  LOP3.LUT R21, R19, 0x7ffffff8, RZ, 0xc0, !PT ;  /* 0x7ffffff813157812 */ /* 0x000fe400078ec0ff */
[----:B------:R-:W-:Y:S02]  /*01c0*/  MOV R24, RZ ;  /* 0x000000ff00187202 */ /* 0x000fe40000000f00 */
[----:B------:R-:W-:Y:S02]  /*01d0*/  MOV R18, R0 ;  /* 0x0000000000127202 */ /* 0x000fe40000000f00 */
[----:B------:R-:W-:Y:S01]  /*01e0*/  IADD3 R22, PT, PT, -R21, RZ, RZ ;  /* 0x000000ff15167210 */ /* 0x000fe20007ffe1ff */
[----:B0-----:R-:W-:-:S03]  /*01f0*/  IMAD.WIDE.U32 R2, R20, 0x4, R2 ;  /* 0x0000000414027825 */ /* 0x001fc600078e0002 */
[----:B------:R-:W-:-:S04]  /*0200*/  IADD3 R4, P1, PT, R2, 0x10, RZ ;  /* 0x0000001002047810 */ /* 0x000fc80007f3e0ff */
[----:B------:R-:W-:-:S09]  /*0210*/  IADD3.X R5, PT, PT, RZ, R3, RZ, P1, !PT ;  /* 0x00000003ff057210 */ /* 0x000fd20000ffe4ff */
.L_x_2:
[----:B------:R-:W0:Y:S01]  /*0220*/  LDC.64 R14, c[0x0][0x388] ;  /* 0x0000e200ff0e7b82 */ /* 0x000e220000000a00 */
[----:B------:R-:W-:Y:S02]  /*0230*/  MOV R2, R4 ;  /* 0x0000000400027202 */ /* 0x000fe40000000f00 */
[----:B------:R-:W-:-:S05]  /*0240*/  MOV R3, R5 ;  /* 0x0000000500037202 */ /* 0x000fca0000000f00 */
[----:B------:R-:W2:Y:S04]  /*0250*/  LDG.E R25, desc[UR4][R2.64+-0x10] ;  /* 0xfffff00402197981 */ /* 0x000ea8000c1e1900 */
[----:B------:R-:W3:Y:S04]  /*0260*/  LDG.E R23, desc[UR4][R2.64+-0xc] ;  /* 0xfffff40402177981 */ /* 0x000ee8000c1e1900 */
[----:B------:R-:W4:Y:S04]  /*0270*/  LDG.E R29, desc[UR4][R2.64+-0x8] ;  /* 0xfffff804021d7981 */ /* 0x000f28000c1e1900 */
[----:B------:R-:W5:Y:S01]  /*0280*/  LDG.E R28, desc[UR4][R2.64+-0x4] ;  /* 0xfffffc04021c7981 */ /* 0x000f62000c1e1900 */
[----:B0-----:R-:W-:-:S05]  /*0290*/  IMAD.WIDE R14, R18, 0x4, R14 ;  /* 0x00000004120e7825 */ /* 0x001fca00078e020e */
[----:B------:R0:W2:Y:S01]  /*02a0*/  LDG.E R26, desc[UR4][R14.64] ;  /* 0x000000040e1a7981 */ /* 0x0000a2000c1e1900 */
[----:B------:R-:W-:-:S04]  /*02b0*/  IMAD.WIDE R12, R17, 0x4, R14 ;  /* 0x00000004110c7825 */ /* 0x000fc800078e020e */
[C---:B------:R-:W-:Y:S02]  /*02c0*/  IMAD.WIDE R4, R17.reuse, 0x4, R12 ;  /* 0x0000000411047825 */ /* 0x040fe400078e020c */
[----:B------:R-:W3:Y:S02]  /*02d0*/  LDG.E R12, desc[UR4][R12.64] ;  /* 0x000000040c0c7981 */ /* 0x000ee4000c1e1900 */
[C---:B------:R-:W-:Y:S02]  /*02e0*/  IMAD.WIDE R8, R17.reuse, 0x4, R4 ;  /* 0x0000000411087825 */ /* 0x040fe400078e0204 */
[----:B------:R-:W4:Y:S02]  /*02f0*/  LDG.E R4, desc[UR4][R4.64] ;  /* 0x0000000404047981 */ /* 0x000f24000c1e1900 */
[C---:B------:R-:W-:Y:S02]  /*0300*/  IMAD.WIDE R6, R17.reuse, 0x4, R8 ;  /* 0x0000000411067825 */ /* 0x040fe400078e0208 */
[----:B------:R-:W5:Y:S02]  /*0310*/  LDG.E R8, desc[UR4][R8.64] ;  /* 0x0000000408087981 */ /* 0x000f64000c1e1900 */
[----:B------:R-:W-:-:S02]  /*0320*/  IMAD.WIDE R10, R17, 0x4, R6 ;  /* 0x00000004110a7825 */ /* 0x000fc400078e0206 */
[----:B------:R-:W5:Y:S04]  /*0330*/  LDG.E R5, desc[UR4][R2.64] ;  /* 0x0000000402057981 */ /* 0x000f68000c1e1900 */
[----:B------:R-:W5:Y:S01]  /*0340*/  LDG.E R6, desc[UR4][R6.64] ;  /* 0x0000000406067981 */ /* 0x000f62000c1e1900 */
[----:B0-----:R-:W-:-:S03]  /*0350*/  IMAD.WIDE R14, R17, 0x4, R10 ;  /* 0x00000004110e7825 */ /* 0x001fc600078e020a */
[----:B------:R-:W5:Y:S04]  /*0360*/  LDG.E R10, desc[UR4][R10.64] ;  /* 0x000000040a0a7981 */ /* 0x000f68000c1e1900 */
[----:B------:R-:W5:Y:S04]  /*0370*/  LDG.E R13, desc[UR4][R14.64] ;  /* 0x000000040e0d7981 */ /* 0x000f68000c1e1900 */
[----:B------:R-:W5:Y:S04]  /*0380*/  LDG.E R7, desc[UR4][R2.64+0x4] ;  /* 0x0000040402077981 */ /* 0x000f68000c1e1900 */
[----:B------:R-:W5:Y:S01]  /*0390*/  LDG.E R9, desc[UR4][R2.64+0xc] ;  /* 0x00000c0402097981 */ /* 0x000f62000c1e1900 */
[----:B--2---:R-:W-:Y:S01]  /*03a0*/  FFMA R26, R25, R26, R24 ;  /* 0x0000001a191a7223 */ /* 0x004fe20000000018 */
[----:B------:R-:W-:-:S02]  /*03b0*/  IMAD.WIDE R24, R17, 0x4, R14 ;  /* 0x0000000411187825 */ /* 0x000fc400078e020e */
[----:B------:R-:W2:Y:S04]  /*03c0*/  LDG.E R14, desc[UR4][R2.64+0x8] ;  /* 0x00000804020e7981 */ /* 0x000ea8000c1e1900 */
[----:B------:R-:W2:Y:S01]  /*03d0*/  LDG.E R24, desc[UR4][R24.64] ;  /* 0x0000000418187981 */ /* 0x000ea2000c1e1900 */
[----:B---3--:R-:W-:Y:S01]  /*03e0*/  FFMA R12, R23, R12, R26 ;  /* 0x0000000c170c7223 */ /* 0x008fe2000000001a */
[----:B------:R-:W-:-:S03]  /*03f0*/  IADD3 R22, PT, PT, R22, 0x8, RZ ;  /* 0x0000000816167810 */ /* 0x000fc60007ffe0ff */
[----:B----4-:R-:W-:Y:S01]  /*0400*/  FFMA R29, R29, R4, R12 ;  /* 0x000000041d1d7223 */ /* 0x010fe2000000000c */
[----:B------:R-:W-:-:S03]  /*0410*/  ISETP.NE.AND P1, PT, R22, RZ, PT ;  /* 0x000000ff1600720c */ /* 0x000fc60003f25270 */
[----:B-----5:R-:W-:Y:S01]  /*0420*/  FFMA R8, R28, R8, R29 ;  /* 0x000000081c087223 */ /* 0x020fe2000000001d */
[----:B------:R-:W-:-:S03]  /*0430*/  IADD3 R4, P2, PT, R2, 0x20, RZ ;  /* 0x0000002002047810 */ /* 0x000fc60007f5e0ff */
[----:B------:R-:W-:Y:S01]  /*0440*/  FFMA R6, R5, R6, R8 ;  /* 0x0000000605067223 */ /* 0x000fe20000000008 */
[----:B------:R-:W-:Y:S02]  /*0450*/  IADD3.X R5, PT, PT, RZ, R3, RZ, P2, !PT ;  /* 0x00000003ff057210 */ /* 0x000fe400017fe4ff */
[----:B------:R-:W-:Y:S01]  /*0460*/  LEA R18, R17, R18, 0x3 ;  /* 0x0000001211127211 */ /* 0x000fe200078e18ff */
[----:B------:R-:W-:-:S04]  /*0470*/  FFMA R7, R7, R10, R6 ;  /* 0x0000000a07077223 */ /* 0x000fc80000000006 */
[----:B--2---:R-:W-:-:S04]  /*0480*/  FFMA R14, R14, R13, R7 ;  /* 0x0000000d0e0e7223 */ /* 0x004fc80000000007 */
[----:B------:R-:W-:Y:S01]  /*0490*/  FFMA R24, R9, R24, R14 ;  /* 0x0000001809187223 */ /* 0x000fe2000000000e */
[----:B------:R-:W-:Y:S06]  /*04a0*/  @P1 BRA `(.L_x_2) ;  /* 0xfffffffc005c1947 */ /* 0x000fec000383ffff */
.L_x_1:
[----:B------:R-:W-:Y:S05]  /*04b0*/  @!P0 BRA `(.L_x_0) ;  /* 0x0000000000fc8947 */ /* 0x000fea0003800000 */
[----:B------:R-:W-:Y:S02]  /*04c0*/  ISETP.GE.U32.AND P1, PT, R27, 0x4, PT ;  /* 0x000000041b00780c */ /* 0x000fe40003f26070 */
[----:B------:R-:W-:-:S04]  /*04d0*/  LOP3.LUT R14, R19, 0x3, RZ, 0xc0, !PT ;  /* 0x00000003130e7812 */ /* 0x000fc800078ec0ff */
[----:B------:R-:W-:-:S07]  /*04e0*/  ISETP.NE.AND P0, PT, R14, RZ, PT ;  /* 0x000000ff0e00720c */ /* 0x000fce0003f05270 */
[----:B------:R-:W-:Y:S06]  /*04f0*/  @!P1 BRA `(.L_x_3) ;  /* 0x00000000006c9947 */ /* 0x000fec0003800000 */
[----:B------:R-:W0:Y:S01]  /*0500*/  LDC.64 R4, c[0x0][0x388] ;  /* 0x0000e200ff047b82 */ /* 0x000e220000000a00 */
[----:B------:R-:W1:Y:S01]  /*0510*/  LDCU.64 UR6, c[0x0][0x380] ;  /* 0x00007000ff0677ac */ /* 0x000e620008000a00 */
[----:B------:R-:W-:Y:S01]  /*0520*/  IMAD R7, R21, R17, R0 ;  /* 0x0000001115077224 */ /* 0x000fe200078e0200 */
[CC--:B------:R-:W-:Y:S02]  /*0530*/  IADD3 R3, PT, PT, R20.reuse, R21.reuse, RZ ;  /* 0x0000001514037210 */ /* 0x0c0fe40007ffe0ff */
[----:B------:R-:W-:-:S03]  /*0540*/  IADD3 R8, P1, PT, R20, R21, RZ ;  /* 0x0000001514087210 */ /* 0x000fc60007f3e0ff */
[----:B------:R-:W2:Y:S01]  /*0550*/  LDC.64 R12, c[0x0][0x380] ;  /* 0x0000e000ff0c7b82 */ /* 0x000ea20000000a00 */
[----:B0-----:R-:W-:-:S04]  /*0560*/  IMAD.WIDE R4, R7, 0x4, R4 ;  /* 0x0000000407047825 */ /* 0x001fc800078e0204 */
[----:B------:R-:W-:Y:S02]  /*0570*/  IMAD.WIDE R6, R17, 0x4, R4 ;  /* 0x0000000411067825 */ /* 0x000fe400078e0204 */
[----:B------:R-:W3:Y:S02]  /*0580*/  LDG.E R4, desc[UR4][R4.64] ;  /* 0x0000000404047981 */ /* 0x000ee4000c1e1900 */
[----:B--2---:R-:W-:Y:S01]  /*0590*/  IMAD.WIDE.U32 R12, R3, 0x4, R12 ;  /* 0x00000004030c7825 */ /* 0x004fe200078e000c */
[----:B------:R-:W-:Y:S02]  /*05a0*/  IADD3.X R3, PT, PT, RZ, RZ, RZ, P1, !PT ;  /* 0x000000ffff037210 */ /* 0x000fe40000ffe4ff */
[----:B-1----:R-:W-:-:S03]  /*05b0*/  LEA R2, P1, R8, UR6, 0x2 ;  /* 0x0000000608027c11 */ /* 0x002fc6000f8210ff */
[----:B------:R-:W3:Y:S01]  /*05c0*/  LDG.E R13, desc[UR4][R12.64] ;  /* 0x000000040c0d7981 */ /* 0x000ee2000c1e1900 */
[----:B------:R-:W-:Y:S01]  /*05d0*/  LEA.HI.X R3, R8, UR7, R3, 0x2, P1 ;  /* 0x0000000708037c11 */ /* 0x000fe200088f1403 */
[C---:B------:R-:W-:Y:S02]  /*05e0*/  IMAD.WIDE R8, R17.reuse, 0x4, R6 ;  /* 0x0000000411087825 */ /* 0x040fe400078e0206 */
[----:B------:R-:W2:Y:S04]  /*05f0*/  LDG.E R6, desc[UR4][R6.64] ;  /* 0x0000000406067981 */ /* 0x000ea8000c1e1900 */
[----:B------:R-:W2:Y:S01]  /*0600*/  LDG.E R15, desc[UR4][R2.64+0x4] ;  /* 0x00000404020f7981 */ /* 0x000ea2000c1e1900 */
[----:B------:R-:W-:-:S03]  /*0610*/  IMAD.WIDE R10, R17, 0x4, R8 ;  /* 0x00000004110a7825 */ /* 0x000fc600078e0208 */
[----:B------:R-:W4:Y:S04]  /*0620*/  LDG.E R22, desc[UR4][R8.64] ;  /* 0x0000000408167981 */ /* 0x000f28000c1e1900 */
[----:B------:R-:W4:Y:S04]  /*0630*/  LDG.E R18, desc[UR4][R2.64+0x8] ;  /* 0x0000080402127981 */ /* 0x000f28000c1e1900 */
[----:B------:R-:W5:Y:S04]  /*0640*/  LDG.E R26, desc[UR4][R2.64+0xc] ;  /* 0x00000c04021a7981 */ /* 0x000f68000c1e1900 */
[----:B------:R-:W5:Y:S01]  /*0650*/  LDG.E R10, desc[UR4][R10.64] ;  /* 0x000000040a0a7981 */ /* 0x000f62000c1e1900 */
[----:B------:R-:W-:Y:S01]  /*0660*/  IADD3 R21, PT, PT, R21, 0x4, RZ ;  /* 0x0000000415157810 */ /* 0x000fe20007ffe0ff */
[----:B---3--:R-:W-:-:S04]  /*0670*/  FFMA R24, R13, R4, R24 ;  /* 0x000000040d187223 */ /* 0x008fc80000000018 */
[----:B--2---:R-:W-:-:S04]  /*0680*/  FFMA R15, R15, R6, R24 ;  /* 0x000000060f0f7223 */ /* 0x004fc80000000018 */
[----:B----4-:R-:W-:-:S04]  /*0690*/  FFMA R15, R18, R22, R15 ;  /* 0x00000016120f7223 */ /* 0x010fc8000000000f */
[----:B-----5:R-:W-:-:S07]  /*06a0*/  FFMA R24, R26, R10, R15 ;  /* 0x0000000a1a187223 */ /* 0x020fce000000000f */
.L_x_3:
[----:B------:R-:W-:Y:S05]  /*06b0*/  @!P0 BRA `(.L_x_0) ;  /* 0x00000000007c8947 */ /* 0x000fea0003800000 */
[----:B------:R-:W-:Y:S01]  /*06c0*/  ISETP.NE.AND P1, PT, R14, 0x1, PT ;  /* 0x000000010e00780c */ /* 0x000fe20003f25270 */
[----:B------:R-:W0:Y:S01]  /*06d0*/  LDC.64 R10, c[0x0][0x380] ;  /* 0x0000e000ff0a7b82 */ /* 0x000e220000000a00 */
[----:B------:R-:W-:-:S04]  /*06e0*/  LOP3.LUT R19, R19, 0x1, RZ, 0xc0, !PT ;  /* 0x0000000113137812 */ /* 0x000fc800078ec0ff */
[----:B------:R-:W-:-:S03]  /*06f0*/  ISETP.NE.U32.AND P0, PT, R19, 0x1, PT ;  /* 0x000000011300780c */ /* 0x000fc60003f05070 */
[----:B------:R-:W1:Y:S04]  /*0700*/  LDC.64 R8, c[0x0][0x388] ;  /* 0x0000e200ff087b82 */ /* 0x000e680000000a00 */
[CC--:B------:R-:W-:Y:S02]  /*0710*/  @P1 IADD3 R13, PT, PT, R20.reuse, R21.reuse, RZ ;  /* 0x00000015140d1210 */ /* 0x0c0fe40007ffe0ff */
[----:B------:R-:W-:Y:S02]  /*0720*/  @P1 IADD3 R12, P2, PT, R20, R21, RZ ;  /* 0x00000015140c1210 */ /* 0x000fe40007f5e0ff */
[----:B------:R-:W2:Y:S02]  /*0730*/  @P1 LDC.64 R2, c[0x0][0x380] ;  /* 0x0000e000ff021b82 */ /* 0x000ea40000000a00 */
[----:B------:R-:W-:-:S06]  /*0740*/  @P1 IADD3.X R14, PT, PT, RZ, RZ, RZ, P2, !PT ;  /* 0x000000ffff0e1210 */ /* 0x000fcc00017fe4ff */
[----:B------:R-:W3:Y:S01]  /*0750*/  LDC.64 R4, c[0x0][0x380] ;  /* 0x0000e000ff047b82 */ /* 0x000ee20000000a00 */
[----:B0-----:R-:W-:-:S04]  /*0760*/  @P1 IMAD.WIDE.U32 R10, R13, 0x4, R10 ;  /* 0x000000040d0a1825 */ /* 0x001fc800078e000a */
[C---:B------:R-:W-:Y:S01]  /*0770*/  @P1 IMAD R13, R21.reuse, R17, R0 ;  /* 0x00000011150d1224 */ /* 0x040fe200078e0200 */
[----:B------:R-:W-:Y:S01]  /*0780*/  @P1 IADD3 R21, PT, PT, R21, 0x2, RZ ;  /* 0x0000000215151810 */ /* 0x000fe20007ffe0ff */
[----:B------:R-:W4:Y:S01]  /*0790*/  @P1 LDG.E R11, desc[UR4][R10.64] ;  /* 0x000000040a0b1981 */ /* 0x000f22000c1e1900 */
[----:B------:R-:W0:Y:S01]  /*07a0*/  LDC.64 R6, c[0x0][0x388] ;  /* 0x0000e200ff067b82 */ /* 0x000e220000000a00 */
[----:B-1----:R-:W-:Y:S01]  /*07b0*/  @P1 IMAD.WIDE R8, R13, 0x4, R8 ;  /* 0x000000040d081825 */ /* 0x002fe200078e0208 */
[----:B------:R-:W-:Y:S02]  /*07c0*/  @!P0 IADD3 R15, PT, PT, R20, R21, RZ ;  /* 0x00000015140f8210 */ /* 0x000fe40007ffe0ff */
[----:B--2---:R-:W-:Y:S01]  /*07d0*/  @P1 LEA R2, P2, R12, R2, 0x2 ;  /* 0x000000020c021211 */ /* 0x004fe200078410ff */
[----:B------:R-:W-:-:S03]  /*07e0*/  @!P0 IMAD R21, R21, R17, R0 ;  /* 0x0000001115158224 */ /* 0x000fc600078e0200 */
[----:B------:R-:W-:Y:S01]  /*07f0*/  @P1 LEA.HI.X R3, R12, R3, R14, 0x2, P2 ;  /* 0x000000030c031211 */ /* 0x000fe200010f140e */
[----:B------:R-:W-:Y:S01]  /*0800*/  @P1 IMAD.WIDE R12, R17, 0x4, R8 ;  /* 0x00000004110c1825 */ /* 0x000fe200078e0208 */
[----:B------:R-:W4:Y:S03]  /*0810*/  @P1 LDG.E R14, desc[UR4][R8.64] ;  /* 0x00000004080e1981 */ /* 0x000f26000c1e1900 */
[----:B---3--:R-:W-:Y:S01]  /*0820*/  @!P0 IMAD.WIDE.U32 R4, R15, 0x4, R4 ;  /* 0x000000040f048825 */ /* 0x008fe200078e0004 */
[----:B------:R-:W2:Y:S04]  /*0830*/  @P1 LDG.E R2, desc[UR4][R2.64+0x4] ;  /* 0x0000040402021981 */ /* 0x000ea8000c1e1900 */
[----:B------:R-:W2:Y:S01]  /*0840*/  @P1 LDG.E R12, desc[UR4][R12.64] ;  /* 0x000000040c0c1981 */ /* 0x000ea2000c1e1900 */
[----:B0-----:R-:W-:-:S03]  /*0850*/  @!P0 IMAD.WIDE R6, R21, 0x4, R6 ;  /* 0x0000000415068825 */ /* 0x001fc600078e0206 */
[----:B------:R-:W3:Y:S04]  /*0860*/  @!P0 LDG.E R5, desc[UR4][R4.64] ;  /* 0x0000000404058981 */ /* 0x000ee8000c1e1900 */
[----:B------:R-:W3:Y:S01]  /*0870*/  @!P0 LDG.E R6, desc[UR4][R6.64] ;  /* 0x0000000406068981 */ /* 0x000ee2000c1e1900 */
[----:B----4-:R-:W-:-:S04]  /*0880*/  @P1 FFMA R11, R11, R14, R24 ;  /* 0x0000000e0b0b1223 */ /* 0x010fc80000000018 */
[----:B--2---:R-:W-:-:S04]  /*0890*/  @P1 FFMA R24, R2, R12, R11 ;  /* 0x0000000c02181223 */ /* 0x004fc8000000000b */
[----:B---3--:R-:W-:-:S07]  /*08a0*/  @!P0 FFMA R24, R5, R6, R24 ;  /* 0x0000000605188223 */ /* 0x008fce0000000018 */
.L_x_0:
[----:B------:R-:W0:Y:S01]  /*08b0*/  LDC.64 R2, c[0x0][0x390] ;  /* 0x0000e400ff027b82 */ /* 0x000e220000000a00 */
[----:B------:R-:W-:-:S04]  /*08c0*/  IMAD R17, R16, R17, R0 ;  /* 0x0000001110117224 */ /* 0x000fc800078e0200 */
[----:B0-----:R-:W-:-:S05]  /*08d0*/  IMAD.WIDE R2, R17, 0x4, R2 ;  /* 0x0000000411027825 */ /* 0x001fca00078e0202 */
[----:B------:R-:W-:Y:S01]  /*08e0*/  STG.E desc[UR4][R2.64], R24 ;  /* 0x0000001802007986 */ /* 0x000fe2000c101904 */
[----:B------:R-:W-:Y:S05]  /*08f0*/  EXIT ;  /* 0x000000000000794d */ /* 0x000fea0003800000 */
.L_x_4:
[----:B------:R-:W-:-:S00]  /*0900*/  BRA `(.L_x_4) ;  /* 0xfffffffc00fc7947 */ /* 0x000fc0000383ffff */
[----:B------:R-:W-:-:S00]  /*0910*/  NOP ;  /* 0x0000000000007918 */ /* 0x000fc00000000000 */
        /* <DEDUP_REMOVED lines=14> */
.L_x_5:


//--------------------- .nv.shared.reserved.0     --------------------------
	.section	.nv.shared.reserved.0,"aw",@nobits
	.weak		__nv_reservedSMEM_offset_0_alias
	.size		__nv_reservedSMEM_offset_0_alias, 0, 64
	.other		__nv_reservedSMEM_offset_0_alias,@"STO_CUDA_RESERVED_SHARED STV_DEFAULT"
__nv_reservedSMEM_offset_0_alias:
	.zero		0
	.zero		64


//--------------------- .nv.constant0._Z14MultiplicationPfS_S_iii --------------------------
	.section	.nv.constant0._Z14MultiplicationPfS_S_iii,"a",@progbits
	.sectionflags	@""
	.align	4
.nv.constant0._Z14MultiplicationPfS_S_iii:
	.zero		932


//--------------------- SYMBOLS --------------------------

	.type		.nv.reservedSmem.offset0,@object
	.size		.nv.reservedSmem.offset0,0x4
